//
// Generated by NVIDIA NVVM Compiler
//
// Compiler Build ID: CL-36424714
// Cuda compilation tools, release 13.0, V13.0.88
// Based on NVVM 20.0.0
//

.version 9.0
.target sm_100
.address_size 64

	// .globl	_Z7bitonicPfiiii

.visible .entry _Z7bitonicPfiiii(
	.param .u64 .ptr .align 1 _Z7bitonicPfiiii_param_0,
	.param .u32 _Z7bitonicPfiiii_param_1,
	.param .u32 _Z7bitonicPfiiii_param_2,
	.param .u32 _Z7bitonicPfiiii_param_3,
	.param .u32 _Z7bitonicPfiiii_param_4
)
{
	.reg .pred 	%p<6>;
	.reg .b32 	%r<10>;
	.reg .b32 	%f<5>;
	.reg .b64 	%rd<11>;

	ld.param.u64 	%rd6, [_Z7bitonicPfiiii_param_0];
	ld.param.u32 	%r3, [_Z7bitonicPfiiii_param_1];
	ld.param.u32 	%r4, [_Z7bitonicPfiiii_param_2];
	ld.param.u32 	%r5, [_Z7bitonicPfiiii_param_3];
	ld.param.u32 	%r6, [_Z7bitonicPfiiii_param_4];
	cvta.to.global.u64 	%rd1, %rd6;
	mov.u32 	%r7, %ntid.x;
	mov.u32 	%r8, %tid.x;
	mad.lo.s32 	%r1, %r5, %r7, %r8;
	setp.ge.s32 	%p1, %r1, %r6;
	@%p1 bra 	$L__BB0_7;
	xor.b32  	%r2, %r1, %r4;
	setp.le.s32 	%p2, %r2, %r1;
	@%p2 bra 	$L__BB0_7;
	and.b32  	%r9, %r1, %r3;
	setp.ne.s32 	%p3, %r9, 0;
	@%p3 bra 	$L__BB0_5;
	mul.wide.s32 	%rd9, %r1, 4;
	add.s64 	%rd2, %rd1, %rd9;
	ld.global.f32 	%f1, [%rd2];
	mul.wide.s32 	%rd10, %r2, 4;
	add.s64 	%rd3, %rd1, %rd10;
	ld.global.f32 	%f2, [%rd3];
	setp.leu.f32 	%p5, %f1, %f2;
	@%p5 bra 	$L__BB0_7;
	st.global.f32 	[%rd2], %f2;
	st.global.f32 	[%rd3], %f1;
	bra.uni 	$L__BB0_7;
$L__BB0_5:
	mul.wide.s32 	%rd7, %r1, 4;
	add.s64 	%rd4, %rd1, %rd7;
	ld.global.f32 	%f3, [%rd4];
	mul.wide.s32 	%rd8, %r2, 4;
	add.s64 	%rd5, %rd1, %rd8;
	ld.global.f32 	%f4, [%rd5];
	setp.geu.f32 	%p4, %f3, %f4;
	@%p4 bra 	$L__BB0_7;
	st.global.f32 	[%rd4], %f4;
	st.global.f32 	[%rd5], %f3;
$L__BB0_7:
	ret;

}


// ===== COMPILED SASS (sm_100) =====

	.target	sm_100

	.elftype	@"ET_EXEC"


//--------------------- .note.nv.tkinfo           --------------------------
	.section	.note.nv.tkinfo,"",@"SHT_NOTE"
	.sectionflags	@"SHF_NOTE_NV_TKINFO"
	.tkinfo
        /*0018*/ 	.word	0x00000002
        /*0030*/ 	.string	""
        /*0030*/ 	.string	"ptxas"
        /*0030*/ 	.string	"Cuda compilation tools, release 13.0, V13.0.88"
        /*0030*/ 	.string	"Build cuda_13.0.r13.0/compiler.36424714_0"
        /*0030*/ 	.string	"-arch sm_100 -m 64 "



//--------------------- .note.nv.cuinfo           --------------------------
	.section	.note.nv.cuinfo,"",@"SHT_NOTE"
	.sectionflags	@"SHF_NOTE_NV_CUINFO"
        /*0018*/ 	.short	0x0002
        /*001a*/ 	.short	0x0064
        /*001c*/ 	.short	0x0082
	.zero		2


//--------------------- .nv.info                  --------------------------
	.section	.nv.info,"",@"SHT_CUDA_INFO"
	.align	4


	//----- nvinfo : EIATTR_REGCOUNT
	.align		4
        /*0000*/ 	.byte	0x04, 0x2f
        /*0002*/ 	.short	(.L_1 - .L_0)
	.align		4
.L_0:
        /*0004*/ 	.word	index@(_Z7bitonicPfiiii)
        /*0008*/ 	.word	0x0000000c


	//----- nvinfo : EIATTR_FRAME_SIZE
	.align		4
.L_1:
        /*000c*/ 	.byte	0x04, 0x11
        /*000e*/ 	.short	(.L_3 - .L_2)
	.align		4
.L_2:
        /*0010*/ 	.word	index@(_Z7bitonicPfiiii)
        /*0014*/ 	.word	0x00000000


	//----- nvinfo : EIATTR_MIN_STACK_SIZE
	.align		4
.L_3:
        /*0018*/ 	.byte	0x04, 0x12
        /*001a*/ 	.short	(.L_5 - .L_4)
	.align		4
.L_4:
        /*001c*/ 	.word	index@(_Z7bitonicPfiiii)
        /*0020*/ 	.word	0x00000000
.L_5:


//--------------------- .nv.compat                --------------------------
	.section	.nv.compat,"",@"SHT_CUDA_COMPAT_INFO"
	.align	4
        /*0000*/ 	.byte	0x02, 0x09, 0x00, 0x00, 0x02, 0x02, 0x01, 0x00, 0x02, 0x05, 0x05, 0x00, 0x03, 0x07, 0x01, 0x01
        /*0010*/ 	.byte	0x02, 0x03, 0x00, 0x00, 0x02, 0x06, 0x01, 0x00, 0x04, 0x0b, 0x08, 0x00, 0x09, 0x00, 0x00, 0x00
        /*0020*/ 	.byte	0x00, 0x00, 0x00, 0x00


//--------------------- .nv.info._Z7bitonicPfiiii --------------------------
	.section	.nv.info._Z7bitonicPfiiii,"",@"SHT_CUDA_INFO"
	.sectionflags	@""
	.align	4


	//----- nvinfo : EIATTR_CUDA_API_VERSION
	.align		4
        /*0000*/ 	.byte	0x04, 0x37
        /*0002*/ 	.short	(.L_7 - .L_6)
.L_6:
        /*0004*/ 	.word	0x00000082


	//----- nvinfo : EIATTR_KPARAM_INFO
	.align		4
.L_7:
        /*0008*/ 	.byte	0x04, 0x17
        /*000a*/ 	.short	(.L_9 - .L_8)
.L_8:
        /*000c*/ 	.word	0x00000000
        /*0010*/ 	.short	0x0004
        /*0012*/ 	.short	0x0014
        /*0014*/ 	.byte	0x00, 0xf0, 0x11, 0x00


	//----- nvinfo : EIATTR_KPARAM_INFO
	.align		4
.L_9:
        /*0018*/ 	.byte	0x04, 0x17
        /*001a*/ 	.short	(.L_11 - .L_10)
.L_10:
        /*001c*/ 	.word	0x00000000
        /*0020*/ 	.short	0x0003
        /*0022*/ 	.short	0x0010
        /*0024*/ 	.byte	0x00, 0xf0, 0x11, 0x00


	//----- nvinfo : EIATTR_KPARAM_INFO
	.align		4
.L_11:
        /*0028*/ 	.byte	0x04, 0x17
        /*002a*/ 	.short	(.L_13 - .L_12)
.L_12:
        /*002c*/ 	.word	0x00000000
        /*0030*/ 	.short	0x0002
        /*0032*/ 	.short	0x000c
        /*0034*/ 	.byte	0x00, 0xf0, 0x11, 0x00


	//----- nvinfo : EIATTR_KPARAM_INFO
	.align		4
.L_13:
        /*0038*/ 	.byte	0x04, 0x17
        /*003a*/ 	.short	(.L_15 - .L_14)
.L_14:
        /*003c*/ 	.word	0x00000000
        /*0040*/ 	.short	0x0001
        /*0042*/ 	.short	0x0008
        /*0044*/ 	.byte	0x00, 0xf0, 0x11, 0x00


	//----- nvinfo : EIATTR_KPARAM_INFO
	.align		4
.L_15:
        /*0048*/ 	.byte	0x04, 0x17
        /*004a*/ 	.short	(.L_17 - .L_16)
.L_16:
        /*004c*/ 	.word	0x00000000
        /*0050*/ 	.short	0x0000
        /*0052*/ 	.short	0x0000
        /*0054*/ 	.byte	0x00, 0xf5, 0x21, 0x00


	//----- nvinfo : EIATTR_SPARSE_MMA_MASK
	.align		4
.L_17:
        /*0058*/ 	.byte	0x03, 0x50
        /*005a*/ 	.short	0x0000


	//----- nvinfo : EIATTR_MAXREG_COUNT
	.align		4
        /*005c*/ 	.byte	0x03, 0x1b
        /*005e*/ 	.short	0x00ff


	//----- nvinfo : EIATTR_MERCURY_ISA_VERSION
	.align		4
        /*0060*/ 	.byte	0x03, 0x5f
        /*0062*/ 	.short	0x0101


	//----- nvinfo : EIATTR_VRC_CTA_INIT_COUNT
	.align		4
        /*0064*/ 	.byte	0x02, 0x4a
	.zero		1
	.zero		1


	//----- nvinfo : EIATTR_EXIT_INSTR_OFFSETS
	.align		4
        /*0068*/ 	.byte	0x04, 0x1c
        /*006a*/ 	.short	(.L_19 - .L_18)


	//   ....[0]....
.L_18:
        /*006c*/ 	.word	0x00000060


	//   ....[1]....
        /*0070*/ 	.word	0x000000a0


	//   ....[2]....
        /*0074*/ 	.word	0x00000150


	//   ....[3]....
        /*0078*/ 	.word	0x00000180


	//   ....[4]....
        /*007c*/ 	.word	0x000001f0


	//   ....[5]....
        /*0080*/ 	.word	0x00000220


	//----- nvinfo : EIATTR_CRS_STACK_SIZE
	.align		4
.L_19:
        /*0084*/ 	.byte	0x04, 0x1e
        /*0086*/ 	.short	(.L_21 - .L_20)
.L_20:
        /*0088*/ 	.word	0x00000000


	//----- nvinfo : EIATTR_CBANK_PARAM_SIZE
	.align		4
.L_21:
        /*008c*/ 	.byte	0x03, 0x19
        /*008e*/ 	.short	0x0018


	//----- nvinfo : EIATTR_PARAM_CBANK
	.align		4
        /*0090*/ 	.byte	0x04, 0x0a
        /*0092*/ 	.short	(.L_23 - .L_22)
	.align		4
.L_22:
        /*0094*/ 	.word	index@(.nv.constant0._Z7bitonicPfiiii)
        /*0098*/ 	.short	0x0380
        /*009a*/ 	.short	0x0018


	//----- nvinfo : EIATTR_SW_WAR
	.align		4
.L_23:
        /*009c*/ 	.byte	0x04, 0x36
        /*009e*/ 	.short	(.L_25 - .L_24)
.L_24:
        /*00a0*/ 	.word	0x00000008
.L_25:


//--------------------- .nv.callgraph             --------------------------
	.section	.nv.callgraph,"",@"SHT_CUDA_CALLGRAPH"
	.align	4
	.sectionentsize	8
	.align		4
        /*0000*/ 	.word	0x00000000
	.align		4
        /*0004*/ 	.word	0xffffffff
	.align		4
        /*0008*/ 	.word	0x00000000
	.align		4
        /*000c*/ 	.word	0xfffffffe
	.align		4
        /*0010*/ 	.word	0x00000000
	.align		4
        /*0014*/ 	.word	0xfffffffd
	.align		4
        /*0018*/ 	.word	0x00000000
	.align		4
        /*001c*/ 	.word	0xfffffffc


//--------------------- .text._Z7bitonicPfiiii    --------------------------
	.section	.text._Z7bitonicPfiiii,"ax",@progbits
	.align	128
        .global         _Z7bitonicPfiiii
        .type           _Z7bitonicPfiiii,@function
        .size           _Z7bitonicPfiiii,(.L_x_2 - _Z7bitonicPfiiii)
        .other          _Z7bitonicPfiiii,@"STO_CUDA_ENTRY STV_DEFAULT"
_Z7bitonicPfiiii:
.text._Z7bitonicPfiiii:
[----:B------:R-:W-:Y:S01]  /*0000*/  LDC R1, c[0x0][0x37c] ;  /* 0x0000df00ff017b82 */ /* 0x000fe20000000800 */
[----:B------:R-:W0:Y:S07]  /*0010*/  S2R R7, SR_TID.X ;  /* 0x0000000000077919 */ /* 0x000e2e0000002100 */
[----:B------:R-:W0:Y:S01]  /*0020*/  LDC.64 R2, c[0x0][0x390] ;  /* 0x0000e400ff027b82 */ /* 0x000e220000000a00 */
[----:B------:R-:W0:Y:S02]  /*0030*/  LDCU UR4, c[0x0][0x360] ;  /* 0x00006c00ff0477ac */ /* 0x000e240008000800 */
[----:B0-----:R-:W-:-:S05]  /*0040*/  IMAD R7, R2, UR4, R7 ;  /* 0x0000000402077c24 */ /* 0x001fca000f8e0207 */
[----:B------:R-:W-:-:S13]  /*0050*/  ISETP.GE.AND P0, PT, R7, R3, PT ;  /* 0x000000030700720c */ /* 0x000fda0003f06270 */
[----:B------:R-:W-:Y:S05]  /*0060*/  @P0 EXIT ;  /* 0x000000000000094d */ /* 0x000fea0003800000 */
[----:B------:R-:W0:Y:S02]  /*0070*/  LDCU UR4, c[0x0][0x38c] ;  /* 0x00007180ff0477ac */ /* 0x000e240008000800 */
[----:B0-----:R-:W-:-:S04]  /*0080*/  LOP3.LUT R9, R7, UR4, RZ, 0x3c, !PT ;  /* 0x0000000407097c12 */ /* 0x001fc8000f8e3cff */
[----:B------:R-:W-:-:S13]  /*0090*/  ISETP.GT.AND P0, PT, R9, R7, PT ;  /* 0x000000070900720c */ /* 0x000fda0003f04270 */
[----:B------:R-:W-:Y:S05]  /*00a0*/  @!P0 EXIT ;  /* 0x000000000000894d */ /* 0x000fea0003800000 */
[----:B------:R-:W0:Y:S02]  /*00b0*/  LDCU UR4, c[0x0][0x388] ;  /* 0x00007100ff0477ac */ /* 0x000e240008000800 */
[----:B0-----:R-:W-:Y:S01]  /*00c0*/  LOP3.LUT P0, RZ, R7, UR4, RZ, 0xc0, !PT ;  /* 0x0000000407ff7c12 */ /* 0x001fe2000f80c0ff */
[----:B------:R-:W0:-:S12]  /*00d0*/  LDCU.64 UR4, c[0x0][0x358] ;  /* 0x00006b00ff0477ac */ /* 0x000e180008000a00 */
[----:B------:R-:W-:Y:S05]  /*00e0*/  @P0 BRA `(.L_x_0) ;  /* 0x0000000000280947 */ /* 0x000fea0003800000 */
[----:B------:R-:W1:Y:S02]  /*00f0*/  LDC.64 R4, c[0x0][0x380] ;  /* 0x0000e000ff047b82 */ /* 0x000e640000000a00 */
[----:B-1----:R-:W-:-:S04]  /*0100*/  IMAD.WIDE R2, R7, 0x4, R4 ;  /* 0x0000000407027825 */ /* 0x002fc800078e0204 */
[----:B------:R-:W-:Y:S01]  /*0110*/  IMAD.WIDE R4, R9, 0x4, R4 ;  /* 0x0000000409047825 */ /* 0x000fe200078e0204 */
[----:B0-----:R-:W2:Y:S04]  /*0120*/  LDG.E R7, desc[UR4][R2.64] ;  /* 0x0000000402077981 */ /* 0x001ea8000c1e1900 */
[----:B------:R-:W2:Y:S02]  /*0130*/  LDG.E R0, desc[UR4][R4.64] ;  /* 0x0000000404007981 */ /* 0x000ea4000c1e1900 */
[----:B--2---:R-:W-:-:S13]  /*0140*/  FSETP.GT.AND P0, PT, R7, R0, PT ;  /* 0x000000000700720b */ /* 0x004fda0003f04000 */
[----:B------:R-:W-:Y:S05]  /*0150*/  @!P0 EXIT ;  /* 0x000000000000894d */ /* 0x000fea0003800000 */
[----:B------:R-:W-:Y:S04]  /*0160*/  STG.E desc[UR4][R2.64], R0 ;  /* 0x0000000002007986 */ /* 0x000fe8000c101904 */
[----:B------:R-:W-:Y:S01]  /*0170*/  STG.E desc[UR4][R4.64], R7 ;  /* 0x0000000704007986 */ /* 0x000fe2000c101904 */
[----:B------:R-:W-:Y:S05]  /*0180*/  EXIT ;  /* 0x000000000000794d */ /* 0x000fea0003800000 */
.L_x_0:
[----:B------:R-:W1:Y:S02]  /*0190*/  LDC.64 R2, c[0x0][0x380] ;  /* 0x0000e000ff027b82 */ /* 0x000e640000000a00 */
[----:B-1----:R-:W-:-:S04]  /*01a0*/  IMAD.WIDE R4, R7, 0x4, R2 ;  /* 0x0000000407047825 */ /* 0x002fc800078e0202 */
[----:B------:R-:W-:Y:S01]  /*01b0*/  IMAD.WIDE R2, R9, 0x4, R2 ;  /* 0x0000000409027825 */ /* 0x000fe200078e0202 */
[----:B0-----:R-:W2:Y:S04]  /*01c0*/  LDG.E R7, desc[UR4][R4.64] ;  /* 0x0000000404077981 */ /* 0x001ea8000c1e1900 */
[----:B------:R-:W2:Y:S02]  /*01d0*/  LDG.E R0, desc[UR4][R2.64] ;  /* 0x0000000402007981 */ /* 0x000ea4000c1e1900 */
[----:B--2---:R-:W-:-:S13]  /*01e0*/  FSETP.GEU.AND P0, PT, R7, R0, PT ;  /* 0x000000000700720b */ /* 0x004fda0003f0e000 */
[----:B------:R-:W-:Y:S05]  /*01f0*/  @P0 EXIT ;  /* 0x000000000000094d */ /* 0x000fea0003800000 */
[----:B------:R-:W-:Y:S04]  /*0200*/  STG.E desc[UR4][R4.64], R0 ;  /* 0x0000000004007986 */ /* 0x000fe8000c101904 */
[----:B------:R-:W-:Y:S01]  /*0210*/  STG.E desc[UR4][R2.64], R7 ;  /* 0x0000000702007986 */ /* 0x000fe2000c101904 */
[----:B------:R-:W-:Y:S05]  /*0220*/  EXIT ;  /* 0x000000000000794d */ /* 0x000fea0003800000 */
.L_x_1:
[----:B------:R-:W-:-:S00]  /*0230*/  BRA `(.L_x_1) ;  /* 0xfffffffc00fc7947 */ /* 0x000fc0000383ffff */
[----:B------:R-:W-:-:S00]  /*0240*/  NOP ;  /* 0x0000000000007918 */ /* 0x000fc00000000000 */
        /* <DEDUP_REMOVED lines=11> */
.L_x_2:


//--------------------- .nv.shared.reserved.0     --------------------------
	.section	.nv.shared.reserved.0,"aw",@nobits
	.weak		__nv_reservedSMEM_offset_0_alias
	.size		__nv_reservedSMEM_offset_0_alias, 0, 64
	.other		__nv_reservedSMEM_offset_0_alias,@"STO_CUDA_RESERVED_SHARED STV_DEFAULT"
__nv_reservedSMEM_offset_0_alias:
	.zero		0
	.zero		64


//--------------------- .nv.constant0._Z7bitonicPfiiii --------------------------
	.section	.nv.constant0._Z7bitonicPfiiii,"a",@progbits
	.sectionflags	@""
	.align	4
.nv.constant0._Z7bitonicPfiiii:
	.zero		920


//--------------------- SYMBOLS --------------------------

	.type		.nv.reservedSmem.offset0,@object
	.size		.nv.reservedSmem.offset0,0x4
